//
// Generated by NVIDIA NVVM Compiler
//
// Compiler Build ID: CL-36424714
// Cuda compilation tools, release 13.0, V13.0.88
// Based on NVVM 20.0.0
//

.version 9.0
.target sm_100
.address_size 64

	// .globl	_Z12hello_kernelv
.extern .func  (.param .b32 func_retval0) vprintf
(
	.param .b64 vprintf_param_0,
	.param .b64 vprintf_param_1
)
;
.global .align 1 .b8 $str[64] = {72, 101, 108, 108, 111, 32, 102, 114, 111, 109, 32, 116, 104, 101, 32, 71, 80, 85, 33, 32, 66, 108, 111, 99, 107, 73, 100, 120, 58, 32, 37, 100, 44, 32, 84, 104, 114, 101, 97, 100, 73, 100, 120, 58, 32, 37, 100, 44, 32, 66, 108, 111, 99, 107, 68, 105, 109, 58, 32, 37, 100, 32, 10};
.global .align 1 .b8 $str$1[42] = {72, 101, 108, 108, 111, 32, 102, 114, 111, 109, 32, 116, 104, 101, 32, 71, 80, 85, 33, 32, 71, 108, 111, 98, 97, 108, 32, 84, 104, 114, 101, 97, 100, 32, 73, 68, 58, 32, 37, 100, 10};

.visible .entry _Z12hello_kernelv()
{
	.local .align 8 .b8 	__local_depot0[16];
	.reg .b64 	%SP;
	.reg .b64 	%SPL;
	.reg .b32 	%r<9>;
	.reg .b64 	%rd<7>;

	mov.u64 	%SPL, __local_depot0;
	cvta.local.u64 	%SP, %SPL;
	add.u64 	%rd1, %SP, 0;
	add.u64 	%rd2, %SPL, 0;
	mov.u32 	%r1, %tid.x;
	mov.u32 	%r2, %ctaid.x;
	mov.u32 	%r3, %ntid.x;
	mad.lo.s32 	%r4, %r2, %r3, %r1;
	st.local.v2.u32 	[%rd2], {%r2, %r1};
	st.local.u32 	[%rd2+8], %r3;
	mov.u64 	%rd3, $str;
	cvta.global.u64 	%rd4, %rd3;
	{ // callseq 0, 0
	.param .b64 param0;
	st.param.b64 	[param0], %rd4;
	.param .b64 param1;
	st.param.b64 	[param1], %rd1;
	.param .b32 retval0;
	call.uni (retval0), 
	vprintf, 
	(
	param0, 
	param1
	);
	ld.param.b32 	%r5, [retval0];
	} // callseq 0
	st.local.u32 	[%rd2], %r4;
	mov.u64 	%rd5, $str$1;
	cvta.global.u64 	%rd6, %rd5;
	{ // callseq 1, 0
	.param .b64 param0;
	st.param.b64 	[param0], %rd6;
	.param .b64 param1;
	st.param.b64 	[param1], %rd1;
	.param .b32 retval0;
	call.uni (retval0), 
	vprintf, 
	(
	param0, 
	param1
	);
	ld.param.b32 	%r7, [retval0];
	} // callseq 1
	ret;

}


// ===== COMPILED SASS (sm_100) =====

	.target	sm_100

	.elftype	@"ET_EXEC"


//--------------------- .note.nv.tkinfo           --------------------------
	.section	.note.nv.tkinfo,"",@"SHT_NOTE"
	.sectionflags	@"SHF_NOTE_NV_TKINFO"
	.tkinfo
        /*0018*/ 	.word	0x00000002
        /*0030*/ 	.string	""
        /*0030*/ 	.string	"ptxas"
        /*0030*/ 	.string	"Cuda compilation tools, release 13.0, V13.0.88"
        /*0030*/ 	.string	"Build cuda_13.0.r13.0/compiler.36424714_0"
        /*0030*/ 	.string	"-arch sm_100 -m 64 "



//--------------------- .note.nv.cuinfo           --------------------------
	.section	.note.nv.cuinfo,"",@"SHT_NOTE"
	.sectionflags	@"SHF_NOTE_NV_CUINFO"
        /*0018*/ 	.short	0x0002
        /*001a*/ 	.short	0x0064
        /*001c*/ 	.short	0x0082
	.zero		2


//--------------------- .nv.info                  --------------------------
	.section	.nv.info,"",@"SHT_CUDA_INFO"
	.align	4


	//----- nvinfo : EIATTR_REGCOUNT
	.align		4
        /*0000*/ 	.byte	0x04, 0x2f
        /*0002*/ 	.short	(.L_3 - .L_2)
	.align		4
.L_2:
        /*0004*/ 	.word	index@(_Z12hello_kernelv)
        /*0008*/ 	.word	0x00000018


	//----- nvinfo : EIATTR_FRAME_SIZE
	.align		4
.L_3:
        /*000c*/ 	.byte	0x04, 0x11
        /*000e*/ 	.short	(.L_5 - .L_4)
	.align		4
.L_4:
        /*0010*/ 	.word	index@(_Z12hello_kernelv)
        /*0014*/ 	.word	0x00000010


	//----- nvinfo : EIATTR_MIN_STACK_SIZE
	.align		4
.L_5:
        /*0018*/ 	.byte	0x04, 0x12
        /*001a*/ 	.short	(.L_7 - .L_6)
	.align		4
.L_6:
        /*001c*/ 	.word	index@(_Z12hello_kernelv)
        /*0020*/ 	.word	0x00000010
.L_7:


//--------------------- .nv.compat                --------------------------
	.section	.nv.compat,"",@"SHT_CUDA_COMPAT_INFO"
	.align	4
        /*0000*/ 	.byte	0x02, 0x09, 0x00, 0x00, 0x02, 0x02, 0x01, 0x00, 0x02, 0x05, 0x05, 0x00, 0x03, 0x07, 0x01, 0x01
        /*0010*/ 	.byte	0x02, 0x03, 0x00, 0x00, 0x02, 0x06, 0x01, 0x00, 0x04, 0x0b, 0x08, 0x00, 0x09, 0x00, 0x00, 0x00
        /*0020*/ 	.byte	0x00, 0x00, 0x00, 0x00


//--------------------- .nv.info._Z12hello_kernelv --------------------------
	.section	.nv.info._Z12hello_kernelv,"",@"SHT_CUDA_INFO"
	.sectionflags	@""
	.align	4


	//----- nvinfo : EIATTR_CUDA_API_VERSION
	.align		4
        /*0000*/ 	.byte	0x04, 0x37
        /*0002*/ 	.short	(.L_9 - .L_8)
.L_8:
        /*0004*/ 	.word	0x00000082


	//----- nvinfo : EIATTR_SPARSE_MMA_MASK
	.align		4
.L_9:
        /*0008*/ 	.byte	0x03, 0x50
        /*000a*/ 	.short	0x0000


	//----- nvinfo : EIATTR_MAXREG_COUNT
	.align		4
        /*000c*/ 	.byte	0x03, 0x1b
        /*000e*/ 	.short	0x00ff


	//----- nvinfo : EIATTR_EXTERNS
	.align		4
        /*0010*/ 	.byte	0x04, 0x0f
        /*0012*/ 	.short	(.L_11 - .L_10)


	//   ....[0]....
	.align		4
.L_10:
        /*0014*/ 	.word	index@(vprintf)


	//----- nvinfo : EIATTR_MERCURY_ISA_VERSION
	.align		4
.L_11:
        /*0018*/ 	.byte	0x03, 0x5f
        /*001a*/ 	.short	0x0101


	//----- nvinfo : EIATTR_VRC_CTA_INIT_COUNT
	.align		4
        /*001c*/ 	.byte	0x02, 0x4a
	.zero		1
	.zero		1


	//----- nvinfo : EIATTR_SYSCALL_OFFSETS
	.align		4
        /*0020*/ 	.byte	0x04, 0x46
        /*0022*/ 	.short	(.L_13 - .L_12)


	//   ....[0]....
.L_12:
        /*0024*/ 	.word	0x00000140


	//   ....[1]....
        /*0028*/ 	.word	0x000001d0


	//----- nvinfo : EIATTR_EXIT_INSTR_OFFSETS
	.align		4
.L_13:
        /*002c*/ 	.byte	0x04, 0x1c
        /*002e*/ 	.short	(.L_15 - .L_14)


	//   ....[0]....
.L_14:
        /*0030*/ 	.word	0x000001e0


	//----- nvinfo : EIATTR_SW_WAR
	.align		4
.L_15:
        /*0034*/ 	.byte	0x04, 0x36
        /*0036*/ 	.short	(.L_17 - .L_16)
.L_16:
        /*0038*/ 	.word	0x00000008
.L_17:


//--------------------- .nv.callgraph             --------------------------
	.section	.nv.callgraph,"",@"SHT_CUDA_CALLGRAPH"
	.align	4
	.sectionentsize	8
	.align		4
        /*0000*/ 	.word	0x00000000
	.align		4
        /*0004*/ 	.word	0xffffffff
	.align		4
        /*0008*/ 	.word	index@(_Z12hello_kernelv)
	.align		4
        /*000c*/ 	.word	index@(vprintf)
	.align		4
        /*0010*/ 	.word	0x00000000
	.align		4
        /*0014*/ 	.word	0xfffffffe
	.align		4
        /*0018*/ 	.word	0x00000000
	.align		4
        /*001c*/ 	.word	0xfffffffd
	.align		4
        /*0020*/ 	.word	0x00000000
	.align		4
        /*0024*/ 	.word	0xfffffffc


//--------------------- .nv.constant4             --------------------------
	.section	.nv.constant4,"a",@progbits
	.align	8
	.align		8
.nv.constant4:
        /*0000*/ 	.dword	vprintf
	.align		8
        /*0008*/ 	.dword	$str
	.align		8
        /*0010*/ 	.dword	$str$1


//--------------------- .text._Z12hello_kernelv   --------------------------
	.section	.text._Z12hello_kernelv,"ax",@progbits
	.align	128
        .global         _Z12hello_kernelv
        .type           _Z12hello_kernelv,@function
        .size           _Z12hello_kernelv,(.L_x_3 - _Z12hello_kernelv)
        .other          _Z12hello_kernelv,@"STO_CUDA_ENTRY STV_DEFAULT"
_Z12hello_kernelv:
.text._Z12hello_kernelv:
[----:B------:R-:W0:Y:S01]  /*0000*/  LDC R1, c[0x0][0x37c] ;  /* 0x0000df00ff017b82 */ /* 0x000e220000000800 */
[----:B------:R-:W1:Y:S01]  /*0010*/  S2R R11, SR_TID.X ;  /* 0x00000000000b7919 */ /* 0x000e620000002100 */
[----:B------:R-:W2:Y:S06]  /*0020*/  LDCU UR5, c[0x0][0x2fc] ;  /* 0x00005f80ff0577ac */ /* 0x000eac0008000800 */
[----:B------:R-:W3:Y:S01]  /*0030*/  LDC R0, c[0x0][0x360] ;  /* 0x0000d800ff007b82 */ /* 0x000ee20000000800 */
[----:B0-----:R-:W-:Y:S01]  /*0040*/  VIADD R1, R1, 0xfffffff0 ;  /* 0xfffffff001017836 */ /* 0x001fe20000000000 */
[----:B------:R-:W1:Y:S01]  /*0050*/  S2R R10, SR_CTAID.X ;  /* 0x00000000000a7919 */ /* 0x000e620000002500 */
[----:B------:R-:W0:Y:S01]  /*0060*/  LDCU UR4, c[0x0][0x2f8] ;  /* 0x00005f00ff0477ac */ /* 0x000e220008000800 */
[----:B------:R-:W-:Y:S01]  /*0070*/  MOV R16, 0x0 ;  /* 0x0000000000107802 */ /* 0x000fe20000000f00 */
[----:B------:R-:W4:Y:S03]  /*0080*/  LDCU.64 UR6, c[0x4][0x8] ;  /* 0x01000100ff0677ac */ /* 0x000f260008000a00 */
[----:B------:R5:W5:Y:S01]  /*0090*/  LDC.64 R8, c[0x4][R16] ;  /* 0x0100000010087b82 */ /* 0x000b620000000a00 */
[----:B0-----:R-:W-:Y:S01]  /*00a0*/  IADD3 R17, P0, PT, R1, UR4, RZ ;  /* 0x0000000401117c10 */ /* 0x001fe2000ff1e0ff */
[----:B---3--:R0:W-:Y:S01]  /*00b0*/  STL [R1+0x8], R0 ;  /* 0x0000080001007387 */ /* 0x0081e20000100800 */
[----:B----4-:R-:W-:-:S03]  /*00c0*/  MOV R4, UR6 ;  /* 0x0000000600047c02 */ /* 0x010fc60008000f00 */
[----:B--2---:R-:W-:Y:S01]  /*00d0*/  IMAD.X R18, RZ, RZ, UR5, P0 ;  /* 0x00000005ff127e24 */ /* 0x004fe200080e06ff */
[----:B------:R-:W-:Y:S01]  /*00e0*/  MOV R6, R17 ;  /* 0x0000001100067202 */ /* 0x000fe20000000f00 */
[----:B------:R-:W-:Y:S02]  /*00f0*/  IMAD.U32 R5, RZ, RZ, UR7 ;  /* 0x00000007ff057e24 */ /* 0x000fe4000f8e00ff */
[----:B------:R-:W-:Y:S01]  /*0100*/  IMAD.MOV.U32 R7, RZ, RZ, R18 ;  /* 0x000000ffff077224 */ /* 0x000fe200078e0012 */
[----:B-1----:R0:W-:Y:S01]  /*0110*/  STL.64 [R1], R10 ;  /* 0x0000000a01007387 */ /* 0x0021e20000100a00 */
[----:B------:R-:W-:-:S07]  /*0120*/  IMAD R2, R10, R0, R11 ;  /* 0x000000000a027224 */ /* 0x000fce00078e020b */
[----:B------:R-:W-:-:S07]  /*0130*/  LEPC R20, `(.L_x_0) ;  /* 0x000000001014794e */ /* 0x000fce0000000000 */
[----:B0----5:R-:W-:Y:S05]  /*0140*/  CALL.ABS.NOINC R8 ;  /* 0x0000000008007343 */ /* 0x021fea0003c00000 */
.L_x_0:
[----:B------:R0:W-:Y:S01]  /*0150*/  STL [R1], R2 ;  /* 0x0000000201007387 */ /* 0x0001e20000100800 */
[----:B------:R0:W1:Y:S01]  /*0160*/  LDC.64 R8, c[0x4][R16] ;  /* 0x0100000010087b82 */ /* 0x0000620000000a00 */
[----:B------:R-:W2:Y:S01]  /*0170*/  LDCU.64 UR4, c[0x4][0x10] ;  /* 0x01000200ff0477ac */ /* 0x000ea20008000a00 */
[----:B------:R-:W-:Y:S01]  /*0180*/  MOV R6, R17 ;  /* 0x0000001100067202 */ /* 0x000fe20000000f00 */
[----:B------:R-:W-:Y:S01]  /*0190*/  IMAD.MOV.U32 R7, RZ, RZ, R18 ;  /* 0x000000ffff077224 */ /* 0x000fe200078e0012 */
[----:B--2---:R-:W-:Y:S01]  /*01a0*/  MOV R4, UR4 ;  /* 0x0000000400047c02 */ /* 0x004fe20008000f00 */
[----:B0-----:R-:W-:-:S07]  /*01b0*/  IMAD.U32 R5, RZ, RZ, UR5 ;  /* 0x00000005ff057e24 */ /* 0x001fce000f8e00ff */
[----:B------:R-:W-:-:S07]  /*01c0*/  LEPC R20, `(.L_x_1) ;  /* 0x000000001014794e */ /* 0x000fce0000000000 */
[----:B-1----:R-:W-:Y:S05]  /*01d0*/  CALL.ABS.NOINC R8 ;  /* 0x0000000008007343 */ /* 0x002fea0003c00000 */
.L_x_1:
[----:B------:R-:W-:Y:S05]  /*01e0*/  EXIT ;  /* 0x000000000000794d */ /* 0x000fea0003800000 */
.L_x_2:
[----:B------:R-:W-:-:S00]  /*01f0*/  BRA `(.L_x_2) ;  /* 0xfffffffc00fc7947 */ /* 0x000fc0000383ffff */
[----:B------:R-:W-:-:S00]  /*0200*/  NOP ;  /* 0x0000000000007918 */ /* 0x000fc00000000000 */
[----:B------:R-:W-:-:S00]  /*0210*/  NOP ;  /* 0x0000000000007918 */ /* 0x000fc00000000000 */
[----:B------:R-:W-:-:S00]  /*0220*/  NOP ;  /* 0x0000000000007918 */ /* 0x000fc00000000000 */
[----:B------:R-:W-:-:S00]  /*0230*/  NOP ;  /* 0x0000000000007918 */ /* 0x000fc00000000000 */
[----:B------:R-:W-:-:S00]  /*0240*/  NOP ;  /* 0x0000000000007918 */ /* 0x000fc00000000000 */
[----:B------:R-:W-:-:S00]  /*0250*/  NOP ;  /* 0x0000000000007918 */ /* 0x000fc00000000000 */
[----:B------:R-:W-:-:S00]  /*0260*/  NOP ;  /* 0x0000000000007918 */ /* 0x000fc00000000000 */
[----:B------:R-:W-:-:S00]  /*0270*/  NOP ;  /* 0x0000000000007918 */ /* 0x000fc00000000000 */
.L_x_3:


//--------------------- .nv.global.init           --------------------------
	.section	.nv.global.init,"aw",@progbits
.nv.global.init:
	.type		$str$1,@object
	.size		$str$1,($str - $str$1)
$str$1:
        /*0000*/ 	.byte	0x48, 0x65, 0x6c, 0x6c, 0x6f, 0x20, 0x66, 0x72, 0x6f, 0x6d, 0x20, 0x74, 0x68, 0x65, 0x20, 0x47
        /*0010*/ 	.byte	0x50, 0x55, 0x21, 0x20, 0x47, 0x6c, 0x6f, 0x62, 0x61, 0x6c, 0x20, 0x54, 0x68, 0x72, 0x65, 0x61
        /*0020*/ 	.byte	0x64, 0x20, 0x49, 0x44, 0x3a, 0x20, 0x25, 0x64, 0x0a, 0x00
	.type		$str,@object
	.size		$str,(.L_0 - $str)
$str:
        /*002a*/ 	.byte	0x48, 0x65, 0x6c, 0x6c, 0x6f, 0x20, 0x66, 0x72, 0x6f, 0x6d, 0x20, 0x74, 0x68, 0x65, 0x20, 0x47
        /*003a*/ 	.byte	0x50, 0x55, 0x21, 0x20, 0x42, 0x6c, 0x6f, 0x63, 0x6b, 0x49, 0x64, 0x78, 0x3a, 0x20, 0x25, 0x64
        /*004a*/ 	.byte	0x2c, 0x20, 0x54, 0x68, 0x72, 0x65, 0x61, 0x64, 0x49, 0x64, 0x78, 0x3a, 0x20, 0x25, 0x64, 0x2c
        /*005a*/ 	.byte	0x20, 0x42, 0x6c, 0x6f, 0x63, 0x6b, 0x44, 0x69, 0x6d, 0x3a, 0x20, 0x25, 0x64, 0x20, 0x0a, 0x00
.L_0:


//--------------------- .nv.shared.reserved.0     --------------------------
	.section	.nv.shared.reserved.0,"aw",@nobits
	.weak		__nv_reservedSMEM_offset_0_alias
	.size		__nv_reservedSMEM_offset_0_alias, 0, 64
	.other		__nv_reservedSMEM_offset_0_alias,@"STO_CUDA_RESERVED_SHARED STV_DEFAULT"
__nv_reservedSMEM_offset_0_alias:
	.zero		0
	.zero		64


//--------------------- .nv.constant0._Z12hello_kernelv --------------------------
	.section	.nv.constant0._Z12hello_kernelv,"a",@progbits
	.sectionflags	@""
	.align	4
.nv.constant0._Z12hello_kernelv:
	.zero		896


//--------------------- SYMBOLS --------------------------

	.type		.nv.reservedSmem.offset0,@object
	.size		.nv.reservedSmem.offset0,0x4
	.type		vprintf,@function
